//
// Generated by NVIDIA NVVM Compiler
//
// Compiler Build ID: CL-36424714
// Cuda compilation tools, release 13.0, V13.0.88
// Based on NVVM 20.0.0
//

.version 9.0
.target sm_100
.address_size 64

	// .globl	default_function_kernel

.visible .entry default_function_kernel(
	.param .u64 .ptr .align 1 default_function_kernel_param_0,
	.param .u64 .ptr .align 1 default_function_kernel_param_1
)
.maxntid 4
{
	.reg .pred 	%p<2>;
	.reg .b32 	%r<21>;
	.reg .b32 	%f<2>;
	.reg .b64 	%rd<9>;

	ld.param.u64 	%rd1, [default_function_kernel_param_0];
	ld.param.u64 	%rd2, [default_function_kernel_param_1];
	cvta.to.global.u64 	%rd3, %rd1;
	cvta.to.global.u64 	%rd4, %rd2;
	mov.u32 	%r1, %ctaid.x;
	shl.b32 	%r2, %r1, 1;
	mov.u32 	%r3, %tid.x;
	shr.u32 	%r4, %r3, 1;
	or.b32  	%r5, %r2, %r4;
	mul.hi.u32 	%r6, %r5, 1321528399;
	shr.u32 	%r7, %r6, 2;
	shl.b32 	%r8, %r1, 2;
	or.b32  	%r9, %r8, %r3;
	mul.hi.u32 	%r10, %r9, 1321528399;
	shr.u32 	%r11, %r10, 2;
	mul.lo.s32 	%r12, %r11, 13;
	sub.s32 	%r13, %r9, %r12;
	shl.b32 	%r14, %r13, 1;
	mad.lo.s32 	%r15, %r7, 26, %r14;
	shr.u32 	%r16, %r10, 3;
	mul.lo.s32 	%r17, %r16, 26;
	sub.s32 	%r18, %r9, %r17;
	setp.gt.u32 	%p1, %r18, 12;
	selp.u32 	%r19, 1, 0, %p1;
	or.b32  	%r20, %r15, %r19;
	mul.wide.u32 	%rd5, %r20, 4;
	add.s64 	%rd6, %rd4, %rd5;
	ld.global.nc.f32 	%f1, [%rd6];
	mul.wide.u32 	%rd7, %r9, 4;
	add.s64 	%rd8, %rd3, %rd7;
	st.global.f32 	[%rd8], %f1;
	ret;

}


// ===== COMPILED SASS (sm_100) =====

	.target	sm_100

	.elftype	@"ET_EXEC"


//--------------------- .note.nv.tkinfo           --------------------------
	.section	.note.nv.tkinfo,"",@"SHT_NOTE"
	.sectionflags	@"SHF_NOTE_NV_TKINFO"
	.tkinfo
        /*0018*/ 	.word	0x00000002
        /*0030*/ 	.string	""
        /*0030*/ 	.string	"ptxas"
        /*0030*/ 	.string	"Cuda compilation tools, release 13.0, V13.0.88"
        /*0030*/ 	.string	"Build cuda_13.0.r13.0/compiler.36424714_0"
        /*0030*/ 	.string	"-arch sm_100 -m 64 "



//--------------------- .note.nv.cuinfo           --------------------------
	.section	.note.nv.cuinfo,"",@"SHT_NOTE"
	.sectionflags	@"SHF_NOTE_NV_CUINFO"
        /*0018*/ 	.short	0x0002
        /*001a*/ 	.short	0x0064
        /*001c*/ 	.short	0x0082
	.zero		2


//--------------------- .nv.info                  --------------------------
	.section	.nv.info,"",@"SHT_CUDA_INFO"
	.align	4


	//----- nvinfo : EIATTR_REGCOUNT
	.align		4
        /*0000*/ 	.byte	0x04, 0x2f
        /*0002*/ 	.short	(.L_1 - .L_0)
	.align		4
.L_0:
        /*0004*/ 	.word	index@(default_function_kernel)
        /*0008*/ 	.word	0x0000000a


	//----- nvinfo : EIATTR_FRAME_SIZE
	.align		4
.L_1:
        /*000c*/ 	.byte	0x04, 0x11
        /*000e*/ 	.short	(.L_3 - .L_2)
	.align		4
.L_2:
        /*0010*/ 	.word	index@(default_function_kernel)
        /*0014*/ 	.word	0x00000000


	//----- nvinfo : EIATTR_MIN_STACK_SIZE
	.align		4
.L_3:
        /*0018*/ 	.byte	0x04, 0x12
        /*001a*/ 	.short	(.L_5 - .L_4)
	.align		4
.L_4:
        /*001c*/ 	.word	index@(default_function_kernel)
        /*0020*/ 	.word	0x00000000
.L_5:


//--------------------- .nv.compat                --------------------------
	.section	.nv.compat,"",@"SHT_CUDA_COMPAT_INFO"
	.align	4
        /*0000*/ 	.byte	0x02, 0x09, 0x00, 0x00, 0x02, 0x02, 0x01, 0x00, 0x02, 0x05, 0x05, 0x00, 0x03, 0x07, 0x01, 0x01
        /*0010*/ 	.byte	0x02, 0x03, 0x00, 0x00, 0x02, 0x06, 0x01, 0x00, 0x04, 0x0b, 0x08, 0x00, 0x09, 0x00, 0x00, 0x00
        /*0020*/ 	.byte	0x00, 0x00, 0x00, 0x00


//--------------------- .nv.info.default_function_kernel --------------------------
	.section	.nv.info.default_function_kernel,"",@"SHT_CUDA_INFO"
	.sectionflags	@""
	.align	4


	//----- nvinfo : EIATTR_CUDA_API_VERSION
	.align		4
        /*0000*/ 	.byte	0x04, 0x37
        /*0002*/ 	.short	(.L_7 - .L_6)
.L_6:
        /*0004*/ 	.word	0x00000082


	//----- nvinfo : EIATTR_KPARAM_INFO
	.align		4
.L_7:
        /*0008*/ 	.byte	0x04, 0x17
        /*000a*/ 	.short	(.L_9 - .L_8)
.L_8:
        /*000c*/ 	.word	0x00000000
        /*0010*/ 	.short	0x0001
        /*0012*/ 	.short	0x0008
        /*0014*/ 	.byte	0x00, 0xf5, 0x21, 0x00


	//----- nvinfo : EIATTR_KPARAM_INFO
	.align		4
.L_9:
        /*0018*/ 	.byte	0x04, 0x17
        /*001a*/ 	.short	(.L_11 - .L_10)
.L_10:
        /*001c*/ 	.word	0x00000000
        /*0020*/ 	.short	0x0000
        /*0022*/ 	.short	0x0000
        /*0024*/ 	.byte	0x00, 0xf5, 0x21, 0x00


	//----- nvinfo : EIATTR_SPARSE_MMA_MASK
	.align		4
.L_11:
        /*0028*/ 	.byte	0x03, 0x50
        /*002a*/ 	.short	0x0000


	//----- nvinfo : EIATTR_MAXREG_COUNT
	.align		4
        /*002c*/ 	.byte	0x03, 0x1b
        /*002e*/ 	.short	0x00ff


	//----- nvinfo : EIATTR_MERCURY_ISA_VERSION
	.align		4
        /*0030*/ 	.byte	0x03, 0x5f
        /*0032*/ 	.short	0x0101


	//----- nvinfo : EIATTR_VRC_CTA_INIT_COUNT
	.align		4
        /*0034*/ 	.byte	0x02, 0x4a
	.zero		1
	.zero		1


	//----- nvinfo : EIATTR_EXIT_INSTR_OFFSETS
	.align		4
        /*0038*/ 	.byte	0x04, 0x1c
        /*003a*/ 	.short	(.L_13 - .L_12)


	//   ....[0]....
.L_12:
        /*003c*/ 	.word	0x000001a0


	//----- nvinfo : EIATTR_MAX_THREADS
	.align		4
.L_13:
        /*0040*/ 	.byte	0x04, 0x05
        /*0042*/ 	.short	(.L_15 - .L_14)
.L_14:
        /*0044*/ 	.word	0x00000004
        /*0048*/ 	.word	0x00000001
        /*004c*/ 	.word	0x00000001


	//----- nvinfo : EIATTR_CBANK_PARAM_SIZE
	.align		4
.L_15:
        /*0050*/ 	.byte	0x03, 0x19
        /*0052*/ 	.short	0x0010


	//----- nvinfo : EIATTR_PARAM_CBANK
	.align		4
        /*0054*/ 	.byte	0x04, 0x0a
        /*0056*/ 	.short	(.L_17 - .L_16)
	.align		4
.L_16:
        /*0058*/ 	.word	index@(.nv.constant0.default_function_kernel)
        /*005c*/ 	.short	0x0380
        /*005e*/ 	.short	0x0010


	//----- nvinfo : EIATTR_SW_WAR
	.align		4
.L_17:
        /*0060*/ 	.byte	0x04, 0x36
        /*0062*/ 	.short	(.L_19 - .L_18)
.L_18:
        /*0064*/ 	.word	0x00000008
.L_19:


//--------------------- .nv.callgraph             --------------------------
	.section	.nv.callgraph,"",@"SHT_CUDA_CALLGRAPH"
	.align	4
	.sectionentsize	8
	.align		4
        /*0000*/ 	.word	0x00000000
	.align		4
        /*0004*/ 	.word	0xffffffff
	.align		4
        /*0008*/ 	.word	0x00000000
	.align		4
        /*000c*/ 	.word	0xfffffffe
	.align		4
        /*0010*/ 	.word	0x00000000
	.align		4
        /*0014*/ 	.word	0xfffffffd
	.align		4
        /*0018*/ 	.word	0x00000000
	.align		4
        /*001c*/ 	.word	0xfffffffc


//--------------------- .text.default_function_kernel --------------------------
	.section	.text.default_function_kernel,"ax",@progbits
	.align	128
        .global         default_function_kernel
        .type           default_function_kernel,@function
        .size           default_function_kernel,(.L_x_1 - default_function_kernel)
        .other          default_function_kernel,@"STO_CUDA_ENTRY STV_DEFAULT"
default_function_kernel:
.text.default_function_kernel:
[----:B------:R-:W-:Y:S01]  /*0000*/  LDC R1, c[0x0][0x37c] ;  /* 0x0000df00ff017b82 */ /* 0x000fe20000000800 */
[----:B------:R-:W0:Y:S07]  /*0010*/  S2R R0, SR_TID.X ;  /* 0x0000000000007919 */ /* 0x000e2e0000002100 */
[----:B------:R-:W1:Y:S08]  /*0020*/  S2UR UR4, SR_CTAID.X ;  /* 0x00000000000479c3 */ /* 0x000e700000002500 */
[----:B------:R-:W2:Y:S01]  /*0030*/  LDC.64 R2, c[0x0][0x388] ;  /* 0x0000e200ff027b82 */ /* 0x000ea20000000a00 */
[----:B-1----:R-:W-:-:S02]  /*0040*/  USHF.L.U32 UR5, UR4, 0x2, URZ ;  /* 0x0000000204057899 */ /* 0x002fc400080006ff */
[----:B------:R-:W-:-:S04]  /*0050*/  USHF.L.U32 UR4, UR4, 0x1, URZ ;  /* 0x0000000104047899 */ /* 0x000fc800080006ff */
[----:B0-----:R-:W-:Y:S02]  /*0060*/  LOP3.LUT R7, R0, UR5, RZ, 0xfc, !PT ;  /* 0x0000000500077c12 */ /* 0x001fe4000f8efcff */
[----:B------:R-:W-:-:S03]  /*0070*/  SHF.R.U32.HI R0, RZ, 0x1, R0 ;  /* 0x00000001ff007819 */ /* 0x000fc60000011600 */
[----:B------:R-:W-:Y:S01]  /*0080*/  IMAD.HI.U32 R4, R7, 0x4ec4ec4f, RZ ;  /* 0x4ec4ec4f07047827 */ /* 0x000fe200078e00ff */
[----:B------:R-:W-:Y:S01]  /*0090*/  LOP3.LUT R0, R0, UR4, RZ, 0xfc, !PT ;  /* 0x0000000400007c12 */ /* 0x000fe2000f8efcff */
[----:B------:R-:W0:Y:S03]  /*00a0*/  LDCU.64 UR4, c[0x0][0x358] ;  /* 0x00006b00ff0477ac */ /* 0x000e260008000a00 */
[--C-:B------:R-:W-:Y:S01]  /*00b0*/  SHF.R.U32.HI R6, RZ, 0x3, R4.reuse ;  /* 0x00000003ff067819 */ /* 0x100fe20000011604 */
[----:B------:R-:W-:Y:S01]  /*00c0*/  IMAD.HI.U32 R0, R0, 0x4ec4ec4f, RZ ;  /* 0x4ec4ec4f00007827 */ /* 0x000fe200078e00ff */
[----:B------:R-:W-:-:S03]  /*00d0*/  SHF.R.U32.HI R4, RZ, 0x2, R4 ;  /* 0x00000002ff047819 */ /* 0x000fc60000011604 */
[--C-:B------:R-:W-:Y:S01]  /*00e0*/  IMAD R6, R6, -0x1a, R7.reuse ;  /* 0xffffffe606067824 */ /* 0x100fe200078e0207 */
[----:B------:R-:W-:Y:S01]  /*00f0*/  SHF.R.U32.HI R0, RZ, 0x2, R0 ;  /* 0x00000002ff007819 */ /* 0x000fe20000011600 */
[----:B------:R-:W-:-:S03]  /*0100*/  IMAD R5, R4, -0xd, R7 ;  /* 0xfffffff304057824 */ /* 0x000fc600078e0207 */
[----:B------:R-:W-:Y:S01]  /*0110*/  ISETP.GT.U32.AND P0, PT, R6, 0xc, PT ;  /* 0x0000000c0600780c */ /* 0x000fe20003f04070 */
[----:B------:R-:W-:-:S03]  /*0120*/  IMAD R5, R0, 0xd, R5 ;  /* 0x0000000d00057824 */ /* 0x000fc600078e0205 */
[----:B------:R-:W-:-:S04]  /*0130*/  SEL R0, RZ, 0x1, !P0 ;  /* 0x00000001ff007807 */ /* 0x000fc80004000000 */
[----:B------:R-:W-:-:S05]  /*0140*/  LEA R5, R5, R0, 0x1 ;  /* 0x0000000005057211 */ /* 0x000fca00078e08ff */
[----:B--2---:R-:W-:Y:S02]  /*0150*/  IMAD.WIDE.U32 R2, R5, 0x4, R2 ;  /* 0x0000000405027825 */ /* 0x004fe400078e0002 */
[----:B------:R-:W1:Y:S04]  /*0160*/  LDC.64 R4, c[0x0][0x380] ;  /* 0x0000e000ff047b82 */ /* 0x000e680000000a00 */
[----:B0-----:R-:W2:Y:S01]  /*0170*/  LDG.E.CONSTANT R3, desc[UR4][R2.64] ;  /* 0x0000000402037981 */ /* 0x001ea2000c1e9900 */
[----:B-1----:R-:W-:-:S05]  /*0180*/  IMAD.WIDE.U32 R4, R7, 0x4, R4 ;  /* 0x0000000407047825 */ /* 0x002fca00078e0004 */
[----:B--2---:R-:W-:Y:S01]  /*0190*/  STG.E desc[UR4][R4.64], R3 ;  /* 0x0000000304007986 */ /* 0x004fe2000c101904 */
[----:B------:R-:W-:Y:S05]  /*01a0*/  EXIT ;  /* 0x000000000000794d */ /* 0x000fea0003800000 */
.L_x_0:
[----:B------:R-:W-:-:S00]  /*01b0*/  BRA `(.L_x_0) ;  /* 0xfffffffc00fc7947 */ /* 0x000fc0000383ffff */
[----:B------:R-:W-:-:S00]  /*01c0*/  NOP ;  /* 0x0000000000007918 */ /* 0x000fc00000000000 */
        /* <DEDUP_REMOVED lines=11> */
.L_x_1:


//--------------------- .nv.shared.reserved.0     --------------------------
	.section	.nv.shared.reserved.0,"aw",@nobits
	.weak		__nv_reservedSMEM_offset_0_alias
	.size		__nv_reservedSMEM_offset_0_alias, 0, 64
	.other		__nv_reservedSMEM_offset_0_alias,@"STO_CUDA_RESERVED_SHARED STV_DEFAULT"
__nv_reservedSMEM_offset_0_alias:
	.zero		0
	.zero		64


//--------------------- .nv.constant0.default_function_kernel --------------------------
	.section	.nv.constant0.default_function_kernel,"a",@progbits
	.sectionflags	@""
	.align	4
.nv.constant0.default_function_kernel:
	.zero		912


//--------------------- SYMBOLS --------------------------

	.type		.nv.reservedSmem.offset0,@object
	.size		.nv.reservedSmem.offset0,0x4
